//
// Generated by NVIDIA NVVM Compiler
//
// Compiler Build ID: CL-36424714
// Cuda compilation tools, release 13.0, V13.0.88
// Based on NVVM 20.0.0
//

.version 9.0
.target sm_100
.address_size 64

	// .globl	_Z10matrix_dotPiS_S_i

.visible .entry _Z10matrix_dotPiS_S_i(
	.param .u64 .ptr .align 1 _Z10matrix_dotPiS_S_i_param_0,
	.param .u64 .ptr .align 1 _Z10matrix_dotPiS_S_i_param_1,
	.param .u64 .ptr .align 1 _Z10matrix_dotPiS_S_i_param_2,
	.param .u32 _Z10matrix_dotPiS_S_i_param_3
)
{
	.reg .pred 	%p<10>;
	.reg .b32 	%r<135>;
	.reg .b64 	%rd<51>;

	ld.param.u64 	%rd7, [_Z10matrix_dotPiS_S_i_param_0];
	ld.param.u64 	%rd8, [_Z10matrix_dotPiS_S_i_param_1];
	ld.param.u64 	%rd6, [_Z10matrix_dotPiS_S_i_param_2];
	ld.param.u32 	%r51, [_Z10matrix_dotPiS_S_i_param_3];
	cvta.to.global.u64 	%rd1, %rd8;
	cvta.to.global.u64 	%rd2, %rd7;
	mov.u32 	%r1, %ctaid.x;
	mov.u32 	%r53, %ctaid.y;
	mul.lo.s32 	%r54, %r51, %r53;
	mul.lo.s32 	%r2, %r54, 21;
	mul.lo.s32 	%r3, %r1, 21;
	setp.lt.s32 	%p1, %r51, 1;
	mov.b32 	%r134, 0;
	@%p1 bra 	$L__BB0_12;
	and.b32  	%r4, %r51, 7;
	setp.lt.u32 	%p2, %r51, 8;
	mov.b32 	%r129, 0;
	mov.u32 	%r134, %r129;
	@%p2 bra 	$L__BB0_4;
	and.b32  	%r129, %r51, 2147483640;
	neg.s32 	%r123, %r129;
	add.s32 	%r122, %r51, %r3;
	shl.b32 	%r8, %r51, 3;
	shl.b32 	%r58, %r51, 1;
	add.s32 	%r121, %r3, %r58;
	mad.lo.s32 	%r120, %r51, 3, %r3;
	shl.b32 	%r59, %r51, 2;
	add.s32 	%r119, %r3, %r59;
	mad.lo.s32 	%r118, %r51, 5, %r3;
	mad.lo.s32 	%r117, %r51, 6, %r3;
	mad.lo.s32 	%r116, %r51, 7, %r3;
	mul.wide.u32 	%rd9, %r3, 4;
	add.s64 	%rd50, %rd1, %rd9;
	mov.b32 	%r134, 0;
	mul.wide.u32 	%rd26, %r8, 4;
	mov.u32 	%r115, %r2;
$L__BB0_3:
	.pragma "nounroll";
	mul.wide.s32 	%rd10, %r115, 4;
	add.s64 	%rd11, %rd2, %rd10;
	ld.global.u32 	%r60, [%rd11];
	ld.global.u32 	%r61, [%rd50];
	mad.lo.s32 	%r62, %r61, %r60, %r134;
	ld.global.u32 	%r63, [%rd11+4];
	mul.wide.u32 	%rd12, %r122, 4;
	add.s64 	%rd13, %rd1, %rd12;
	ld.global.u32 	%r64, [%rd13];
	mad.lo.s32 	%r65, %r64, %r63, %r62;
	ld.global.u32 	%r66, [%rd11+8];
	mul.wide.u32 	%rd14, %r121, 4;
	add.s64 	%rd15, %rd1, %rd14;
	ld.global.u32 	%r67, [%rd15];
	mad.lo.s32 	%r68, %r67, %r66, %r65;
	ld.global.u32 	%r69, [%rd11+12];
	mul.wide.u32 	%rd16, %r120, 4;
	add.s64 	%rd17, %rd1, %rd16;
	ld.global.u32 	%r70, [%rd17];
	mad.lo.s32 	%r71, %r70, %r69, %r68;
	ld.global.u32 	%r72, [%rd11+16];
	mul.wide.u32 	%rd18, %r119, 4;
	add.s64 	%rd19, %rd1, %rd18;
	ld.global.u32 	%r73, [%rd19];
	mad.lo.s32 	%r74, %r73, %r72, %r71;
	ld.global.u32 	%r75, [%rd11+20];
	mul.wide.u32 	%rd20, %r118, 4;
	add.s64 	%rd21, %rd1, %rd20;
	ld.global.u32 	%r76, [%rd21];
	mad.lo.s32 	%r77, %r76, %r75, %r74;
	ld.global.u32 	%r78, [%rd11+24];
	mul.wide.u32 	%rd22, %r117, 4;
	add.s64 	%rd23, %rd1, %rd22;
	ld.global.u32 	%r79, [%rd23];
	mad.lo.s32 	%r80, %r79, %r78, %r77;
	ld.global.u32 	%r81, [%rd11+28];
	mul.wide.u32 	%rd24, %r116, 4;
	add.s64 	%rd25, %rd1, %rd24;
	ld.global.u32 	%r82, [%rd25];
	mad.lo.s32 	%r134, %r82, %r81, %r80;
	add.s32 	%r123, %r123, 8;
	add.s32 	%r122, %r122, %r8;
	add.s32 	%r121, %r121, %r8;
	add.s32 	%r120, %r120, %r8;
	add.s32 	%r119, %r119, %r8;
	add.s32 	%r118, %r118, %r8;
	add.s32 	%r117, %r117, %r8;
	add.s32 	%r116, %r116, %r8;
	add.s64 	%rd50, %rd50, %rd26;
	add.s32 	%r115, %r115, 8;
	setp.ne.s32 	%p3, %r123, 0;
	@%p3 bra 	$L__BB0_3;
$L__BB0_4:
	setp.eq.s32 	%p4, %r4, 0;
	@%p4 bra 	$L__BB0_12;
	and.b32  	%r38, %r51, 3;
	setp.lt.u32 	%p5, %r4, 4;
	@%p5 bra 	$L__BB0_7;
	add.s32 	%r84, %r2, %r129;
	mul.wide.s32 	%rd27, %r84, 4;
	add.s64 	%rd28, %rd2, %rd27;
	ld.global.u32 	%r85, [%rd28];
	mad.lo.s32 	%r86, %r129, %r51, %r3;
	mul.wide.u32 	%rd29, %r86, 4;
	add.s64 	%rd30, %rd1, %rd29;
	ld.global.u32 	%r87, [%rd30];
	mad.lo.s32 	%r88, %r87, %r85, %r134;
	ld.global.u32 	%r89, [%rd28+4];
	add.s32 	%r90, %r86, %r51;
	mul.wide.u32 	%rd31, %r90, 4;
	add.s64 	%rd32, %rd1, %rd31;
	ld.global.u32 	%r91, [%rd32];
	mad.lo.s32 	%r92, %r91, %r89, %r88;
	ld.global.u32 	%r93, [%rd28+8];
	add.s32 	%r94, %r90, %r51;
	mul.wide.u32 	%rd33, %r94, 4;
	add.s64 	%rd34, %rd1, %rd33;
	ld.global.u32 	%r95, [%rd34];
	mad.lo.s32 	%r96, %r95, %r93, %r92;
	ld.global.u32 	%r97, [%rd28+12];
	add.s32 	%r98, %r94, %r51;
	mul.wide.u32 	%rd35, %r98, 4;
	add.s64 	%rd36, %rd1, %rd35;
	ld.global.u32 	%r99, [%rd36];
	mad.lo.s32 	%r134, %r99, %r97, %r96;
	add.s32 	%r129, %r129, 4;
$L__BB0_7:
	setp.eq.s32 	%p6, %r38, 0;
	@%p6 bra 	$L__BB0_12;
	setp.eq.s32 	%p7, %r38, 1;
	@%p7 bra 	$L__BB0_10;
	add.s32 	%r101, %r2, %r129;
	mul.wide.s32 	%rd37, %r101, 4;
	add.s64 	%rd38, %rd2, %rd37;
	ld.global.u32 	%r102, [%rd38];
	mad.lo.s32 	%r103, %r129, %r51, %r3;
	mul.wide.u32 	%rd39, %r103, 4;
	add.s64 	%rd40, %rd1, %rd39;
	ld.global.u32 	%r104, [%rd40];
	mad.lo.s32 	%r105, %r104, %r102, %r134;
	ld.global.u32 	%r106, [%rd38+4];
	add.s32 	%r107, %r103, %r51;
	mul.wide.u32 	%rd41, %r107, 4;
	add.s64 	%rd42, %rd1, %rd41;
	ld.global.u32 	%r108, [%rd42];
	mad.lo.s32 	%r134, %r108, %r106, %r105;
	add.s32 	%r129, %r129, 2;
$L__BB0_10:
	and.b32  	%r109, %r51, 1;
	setp.eq.b32 	%p8, %r109, 1;
	not.pred 	%p9, %p8;
	@%p9 bra 	$L__BB0_12;
	add.s32 	%r110, %r2, %r129;
	mul.wide.s32 	%rd43, %r110, 4;
	add.s64 	%rd44, %rd2, %rd43;
	ld.global.u32 	%r111, [%rd44];
	mad.lo.s32 	%r112, %r129, %r51, %r3;
	mul.wide.u32 	%rd45, %r112, 4;
	add.s64 	%rd46, %rd1, %rd45;
	ld.global.u32 	%r113, [%rd46];
	mad.lo.s32 	%r134, %r113, %r111, %r134;
$L__BB0_12:
	cvta.to.global.u64 	%rd47, %rd6;
	mad.lo.s32 	%r114, %r1, 21, %r2;
	mul.wide.s32 	%rd48, %r114, 4;
	add.s64 	%rd49, %rd47, %rd48;
	st.global.u32 	[%rd49], %r134;
	ret;

}


// ===== COMPILED SASS (sm_100) =====

	.target	sm_100

	.elftype	@"ET_EXEC"


//--------------------- .note.nv.tkinfo           --------------------------
	.section	.note.nv.tkinfo,"",@"SHT_NOTE"
	.sectionflags	@"SHF_NOTE_NV_TKINFO"
	.tkinfo
        /*0018*/ 	.word	0x00000002
        /*0030*/ 	.string	""
        /*0030*/ 	.string	"ptxas"
        /*0030*/ 	.string	"Cuda compilation tools, release 13.0, V13.0.88"
        /*0030*/ 	.string	"Build cuda_13.0.r13.0/compiler.36424714_0"
        /*0030*/ 	.string	"-arch sm_100 -m 64 "



//--------------------- .note.nv.cuinfo           --------------------------
	.section	.note.nv.cuinfo,"",@"SHT_NOTE"
	.sectionflags	@"SHF_NOTE_NV_CUINFO"
        /*0018*/ 	.short	0x0002
        /*001a*/ 	.short	0x0064
        /*001c*/ 	.short	0x0082
	.zero		2


//--------------------- .nv.info                  --------------------------
	.section	.nv.info,"",@"SHT_CUDA_INFO"
	.align	4


	//----- nvinfo : EIATTR_REGCOUNT
	.align		4
        /*0000*/ 	.byte	0x04, 0x2f
        /*0002*/ 	.short	(.L_1 - .L_0)
	.align		4
.L_0:
        /*0004*/ 	.word	index@(_Z10matrix_dotPiS_S_i)
        /*0008*/ 	.word	0x00000020


	//----- nvinfo : EIATTR_FRAME_SIZE
	.align		4
.L_1:
        /*000c*/ 	.byte	0x04, 0x11
        /*000e*/ 	.short	(.L_3 - .L_2)
	.align		4
.L_2:
        /*0010*/ 	.word	index@(_Z10matrix_dotPiS_S_i)
        /*0014*/ 	.word	0x00000000


	//----- nvinfo : EIATTR_MIN_STACK_SIZE
	.align		4
.L_3:
        /*0018*/ 	.byte	0x04, 0x12
        /*001a*/ 	.short	(.L_5 - .L_4)
	.align		4
.L_4:
        /*001c*/ 	.word	index@(_Z10matrix_dotPiS_S_i)
        /*0020*/ 	.word	0x00000000
.L_5:


//--------------------- .nv.compat                --------------------------
	.section	.nv.compat,"",@"SHT_CUDA_COMPAT_INFO"
	.align	4
        /*0000*/ 	.byte	0x02, 0x09, 0x00, 0x00, 0x02, 0x02, 0x01, 0x00, 0x02, 0x05, 0x05, 0x00, 0x03, 0x07, 0x01, 0x01
        /*0010*/ 	.byte	0x02, 0x03, 0x00, 0x00, 0x02, 0x06, 0x01, 0x00, 0x04, 0x0b, 0x08, 0x00, 0x09, 0x00, 0x00, 0x00
        /*0020*/ 	.byte	0x00, 0x00, 0x00, 0x00


//--------------------- .nv.info._Z10matrix_dotPiS_S_i --------------------------
	.section	.nv.info._Z10matrix_dotPiS_S_i,"",@"SHT_CUDA_INFO"
	.sectionflags	@""
	.align	4


	//----- nvinfo : EIATTR_CUDA_API_VERSION
	.align		4
        /*0000*/ 	.byte	0x04, 0x37
        /*0002*/ 	.short	(.L_7 - .L_6)
.L_6:
        /*0004*/ 	.word	0x00000082


	//----- nvinfo : EIATTR_KPARAM_INFO
	.align		4
.L_7:
        /*0008*/ 	.byte	0x04, 0x17
        /*000a*/ 	.short	(.L_9 - .L_8)
.L_8:
        /*000c*/ 	.word	0x00000000
        /*0010*/ 	.short	0x0003
        /*0012*/ 	.short	0x0018
        /*0014*/ 	.byte	0x00, 0xf0, 0x11, 0x00


	//----- nvinfo : EIATTR_KPARAM_INFO
	.align		4
.L_9:
        /*0018*/ 	.byte	0x04, 0x17
        /*001a*/ 	.short	(.L_11 - .L_10)
.L_10:
        /*001c*/ 	.word	0x00000000
        /*0020*/ 	.short	0x0002
        /*0022*/ 	.short	0x0010
        /*0024*/ 	.byte	0x00, 0xf5, 0x21, 0x00


	//----- nvinfo : EIATTR_KPARAM_INFO
	.align		4
.L_11:
        /*0028*/ 	.byte	0x04, 0x17
        /*002a*/ 	.short	(.L_13 - .L_12)
.L_12:
        /*002c*/ 	.word	0x00000000
        /*0030*/ 	.short	0x0001
        /*0032*/ 	.short	0x0008
        /*0034*/ 	.byte	0x00, 0xf5, 0x21, 0x00


	//----- nvinfo : EIATTR_KPARAM_INFO
	.align		4
.L_13:
        /*0038*/ 	.byte	0x04, 0x17
        /*003a*/ 	.short	(.L_15 - .L_14)
.L_14:
        /*003c*/ 	.word	0x00000000
        /*0040*/ 	.short	0x0000
        /*0042*/ 	.short	0x0000
        /*0044*/ 	.byte	0x00, 0xf5, 0x21, 0x00


	//----- nvinfo : EIATTR_SPARSE_MMA_MASK
	.align		4
.L_15:
        /*0048*/ 	.byte	0x03, 0x50
        /*004a*/ 	.short	0x0000


	//----- nvinfo : EIATTR_MAXREG_COUNT
	.align		4
        /*004c*/ 	.byte	0x03, 0x1b
        /*004e*/ 	.short	0x00ff


	//----- nvinfo : EIATTR_MERCURY_ISA_VERSION
	.align		4
        /*0050*/ 	.byte	0x03, 0x5f
        /*0052*/ 	.short	0x0101


	//----- nvinfo : EIATTR_VRC_CTA_INIT_COUNT
	.align		4
        /*0054*/ 	.byte	0x02, 0x4a
	.zero		1
	.zero		1


	//----- nvinfo : EIATTR_EXIT_INSTR_OFFSETS
	.align		4
        /*0058*/ 	.byte	0x04, 0x1c
        /*005a*/ 	.short	(.L_17 - .L_16)


	//   ....[0]....
.L_16:
        /*005c*/ 	.word	0x000008a0


	//----- nvinfo : EIATTR_CBANK_PARAM_SIZE
	.align		4
.L_17:
        /*0060*/ 	.byte	0x03, 0x19
        /*0062*/ 	.short	0x001c


	//----- nvinfo : EIATTR_PARAM_CBANK
	.align		4
        /*0064*/ 	.byte	0x04, 0x0a
        /*0066*/ 	.short	(.L_19 - .L_18)
	.align		4
.L_18:
        /*0068*/ 	.word	index@(.nv.constant0._Z10matrix_dotPiS_S_i)
        /*006c*/ 	.short	0x0380
        /*006e*/ 	.short	0x001c


	//----- nvinfo : EIATTR_SW_WAR
	.align		4
.L_19:
        /*0070*/ 	.byte	0x04, 0x36
        /*0072*/ 	.short	(.L_21 - .L_20)
.L_20:
        /*0074*/ 	.word	0x00000008
.L_21:


//--------------------- .nv.callgraph             --------------------------
	.section	.nv.callgraph,"",@"SHT_CUDA_CALLGRAPH"
	.align	4
	.sectionentsize	8
	.align		4
        /*0000*/ 	.word	0x00000000
	.align		4
        /*0004*/ 	.word	0xffffffff
	.align		4
        /*0008*/ 	.word	0x00000000
	.align		4
        /*000c*/ 	.word	0xfffffffe
	.align		4
        /*0010*/ 	.word	0x00000000
	.align		4
        /*0014*/ 	.word	0xfffffffd
	.align		4
        /*0018*/ 	.word	0x00000000
	.align		4
        /*001c*/ 	.word	0xfffffffc


//--------------------- .text._Z10matrix_dotPiS_S_i --------------------------
	.section	.text._Z10matrix_dotPiS_S_i,"ax",@progbits
	.align	128
        .global         _Z10matrix_dotPiS_S_i
        .type           _Z10matrix_dotPiS_S_i,@function
        .size           _Z10matrix_dotPiS_S_i,(.L_x_5 - _Z10matrix_dotPiS_S_i)
        .other          _Z10matrix_dotPiS_S_i,@"STO_CUDA_ENTRY STV_DEFAULT"
_Z10matrix_dotPiS_S_i:
.text._Z10matrix_dotPiS_S_i:
[----:B------:R-:W-:Y:S08]  /*0000*/  LDC R1, c[0x0][0x37c] ;  /* 0x0000df00ff017b82 */ /* 0x000ff00000000800 */
[----:B------:R-:W0:Y:S01]  /*0010*/  LDC R0, c[0x0][0x398] ;  /* 0x0000e600ff007b82 */ /* 0x000e220000000800 */
[----:B------:R-:W1:Y:S01]  /*0020*/  S2R R5, SR_CTAID.Y ;  /* 0x0000000000057919 */ /* 0x000e620000002600 */
[----:B------:R-:W2:Y:S01]  /*0030*/  LDCU.64 UR4, c[0x0][0x358] ;  /* 0x00006b00ff0477ac */ /* 0x000ea20008000a00 */
[----:B------:R-:W-:Y:S01]  /*0040*/  HFMA2 R20, -RZ, RZ, 0, 0 ;  /* 0x00000000ff147431 */ /* 0x000fe200000001ff */
[----:B------:R-:W3:Y:S01]  /*0050*/  S2R R2, SR_CTAID.X ;  /* 0x0000000000027919 */ /* 0x000ee20000002500 */
[----:B0-----:R-:W-:Y:S01]  /*0060*/  ISETP.GE.AND P0, PT, R0, 0x1, PT ;  /* 0x000000010000780c */ /* 0x001fe20003f06270 */
[----:B-1----:R-:W-:-:S04]  /*0070*/  IMAD R5, R5, R0, RZ ;  /* 0x0000000005057224 */ /* 0x002fc800078e02ff */
[----:B------:R-:W-:-:S08]  /*0080*/  IMAD R5, R5, 0x15, RZ ;  /* 0x0000001505057824 */ /* 0x000fd000078e02ff */
[----:B--23--:R-:W-:Y:S05]  /*0090*/  @!P0 BRA `(.L_x_0) ;  /* 0x0000000400f08947 */ /* 0x00cfea0003800000 */
[----:B------:R-:W-:Y:S01]  /*00a0*/  ISETP.GE.U32.AND P1, PT, R0, 0x8, PT ;  /* 0x000000080000780c */ /* 0x000fe20003f26070 */
[----:B------:R-:W-:Y:S01]  /*00b0*/  IMAD R7, R2, 0x15, RZ ;  /* 0x0000001502077824 */ /* 0x000fe200078e02ff */
[----:B------:R-:W-:Y:S02]  /*00c0*/  LOP3.LUT R4, R0, 0x7, RZ, 0xc0, !PT ;  /* 0x0000000700047812 */ /* 0x000fe400078ec0ff */
[----:B------:R-:W-:Y:S02]  /*00d0*/  MOV R6, RZ ;  /* 0x000000ff00067202 */ /* 0x000fe40000000f00 */
[----:B------:R-:W-:Y:S02]  /*00e0*/  ISETP.NE.AND P0, PT, R4, RZ, PT ;  /* 0x000000ff0400720c */ /* 0x000fe40003f05270 */
[----:B------:R-:W-:-:S05]  /*00f0*/  MOV R20, RZ ;  /* 0x000000ff00147202 */ /* 0x000fca0000000f00 */
[----:B------:R-:W-:Y:S06]  /*0100*/  @!P1 BRA `(.L_x_1) ;  /* 0x0000000000ec9947 */ /* 0x000fec0003800000 */
[----:B------:R-:W0:Y:S01]  /*0110*/  LDC.64 R12, c[0x0][0x388] ;  /* 0x0000e200ff0c7b82 */ /* 0x000e220000000a00 */
[C---:B------:R-:W-:Y:S01]  /*0120*/  LOP3.LUT R6, R0.reuse, 0x7ffffff8, RZ, 0xc0, !PT ;  /* 0x7ffffff800067812 */ /* 0x040fe200078ec0ff */
[C-C-:B------:R-:W-:Y:S01]  /*0130*/  IMAD R9, R0.reuse, 0x3, R7.reuse ;  /* 0x0000000300097824 */ /* 0x140fe200078e0207 */
[----:B------:R-:W-:Y:S01]  /*0140*/  IADD3 R29, PT, PT, R7, R0, RZ ;  /* 0x00000000071d7210 */ /* 0x000fe20007ffe0ff */
[C-C-:B------:R-:W-:Y:S01]  /*0150*/  IMAD R21, R0.reuse, 0x5, R7.reuse ;  /* 0x0000000500157824 */ /* 0x140fe200078e0207 */
[C---:B------:R-:W-:Y:S01]  /*0160*/  SHF.L.U32 R10, R0.reuse, 0x3, RZ ;  /* 0x00000003000a7819 */ /* 0x040fe200000006ff */
[C-C-:B------:R-:W-:Y:S01]  /*0170*/  IMAD R23, R0.reuse, 0x6, R7.reuse ;  /* 0x0000000600177824 */ /* 0x140fe200078e0207 */
[CC--:B------:R-:W-:Y:S01]  /*0180*/  LEA R3, R0.reuse, R7.reuse, 0x1 ;  /* 0x0000000700037211 */ /* 0x0c0fe200078e08ff */
[C---:B------:R-:W-:Y:S01]  /*0190*/  IMAD R25, R0.reuse, 0x7, R7 ;  /* 0x0000000700197824 */ /* 0x040fe200078e0207 */
[----:B------:R-:W-:Y:S02]  /*01a0*/  LEA R11, R0, R7, 0x2 ;  /* 0x00000007000b7211 */ /* 0x000fe400078e10ff */
[----:B------:R-:W-:-:S02]  /*01b0*/  MOV R20, RZ ;  /* 0x000000ff00147202 */ /* 0x000fc40000000f00 */
[----:B------:R-:W-:Y:S02]  /*01c0*/  MOV R27, R5 ;  /* 0x00000005001b7202 */ /* 0x000fe40000000f00 */
[----:B------:R-:W-:Y:S01]  /*01d0*/  IADD3 R8, PT, PT, -R6, RZ, RZ ;  /* 0x000000ff06087210 */ /* 0x000fe20007ffe1ff */
[----:B0-----:R-:W-:-:S07]  /*01e0*/  IMAD.WIDE.U32 R14, R7, 0x4, R12 ;  /* 0x00000004070e7825 */ /* 0x001fce00078e000c */
.L_x_2:
[----:B------:R-:W0:Y:S01]  /*01f0*/  LDC.64 R18, c[0x0][0x380] ;  /* 0x0000e000ff127b82 */ /* 0x000e220000000a00 */
[----:B------:R-:W-:Y:S01]  /*0200*/  IMAD.WIDE.U32 R16, R29, 0x4, R12 ;  /* 0x000000041d107825 */ /* 0x000fe200078e000c */
[----:B------:R-:W2:Y:S05]  /*0210*/  LDG.E R24, desc[UR4][R14.64] ;  /* 0x000000040e187981 */ /* 0x000eaa000c1e1900 */
[----:B------:R-:W3:Y:S01]  /*0220*/  LDG.E R17, desc[UR4][R16.64] ;  /* 0x0000000410117981 */ /* 0x000ee2000c1e1900 */
[----:B0-----:R-:W-:-:S05]  /*0230*/  IMAD.WIDE R18, R27, 0x4, R18 ;  /* 0x000000041b127825 */ /* 0x001fca00078e0212 */
[----:B------:R-:W2:Y:S04]  /*0240*/  LDG.E R22, desc[UR4][R18.64] ;  /* 0x0000000412167981 */ /* 0x000ea8000c1e1900 */
[----:B------:R-:W3:Y:S01]  /*0250*/  LDG.E R26, desc[UR4][R18.64+0x4] ;  /* 0x00000404121a7981 */ /* 0x000ee2000c1e1900 */
[----:B--2---:R-:W-:-:S03]  /*0260*/  IMAD R20, R22, R24, R20 ;  /* 0x0000001816147224 */ /* 0x004fc600078e0214 */
[----:B------:R-:W2:Y:S01]  /*0270*/  LDG.E R22, desc[UR4][R18.64+0x8] ;  /* 0x0000080412167981 */ /* 0x000ea2000c1e1900 */
[----:B---3--:R-:W-:Y:S02]  /*0280*/  IMAD R20, R26, R17, R20 ;  /* 0x000000111a147224 */ /* 0x008fe400078e0214 */
[--C-:B------:R-:W-:Y:S01]  /*0290*/  IMAD.WIDE.U32 R16, R3, 0x4, R12.reuse ;  /* 0x0000000403107825 */ /* 0x100fe200078e000c */
[----:B------:R-:W3:Y:S04]  /*02a0*/  LDG.E R26, desc[UR4][R18.64+0xc] ;  /* 0x00000c04121a7981 */ /* 0x000ee8000c1e1900 */
[----:B------:R0:W2:Y:S02]  /*02b0*/  LDG.E R24, desc[UR4][R16.64] ;  /* 0x0000000410187981 */ /* 0x0000a4000c1e1900 */
[----:B0-----:R-:W-:-:S05]  /*02c0*/  IMAD.WIDE.U32 R16, R9, 0x4, R12 ;  /* 0x0000000409107825 */ /* 0x001fca00078e000c */
[----:B------:R0:W3:Y:S02]  /*02d0*/  LDG.E R28, desc[UR4][R16.64] ;  /* 0x00000004101c7981 */ /* 0x0000e4000c1e1900 */
[----:B0-----:R-:W-:-:S04]  /*02e0*/  IMAD.WIDE.U32 R16, R11, 0x4, R12 ;  /* 0x000000040b107825 */ /* 0x001fc800078e000c */
[----:B--2---:R-:W-:Y:S02]  /*02f0*/  IMAD R20, R22, R24, R20 ;  /* 0x0000001816147224 */ /* 0x004fe400078e0214 */
[----:B------:R0:W2:Y:S04]  /*0300*/  LDG.E R24, desc[UR4][R16.64] ;  /* 0x0000000410187981 */ /* 0x0000a8000c1e1900 */
[----:B------:R-:W2:Y:S01]  /*0310*/  LDG.E R22, desc[UR4][R18.64+0x10] ;  /* 0x0000100412167981 */ /* 0x000ea2000c1e1900 */
[----:B0-----:R-:W-:-:S04]  /*0320*/  IMAD.WIDE.U32 R16, R21, 0x4, R12 ;  /* 0x0000000415107825 */ /* 0x001fc800078e000c */
[----:B---3--:R-:W-:Y:S02]  /*0330*/  IMAD R20, R26, R28, R20 ;  /* 0x0000001c1a147224 */ /* 0x008fe400078e0214 */
[----:B------:R0:W3:Y:S04]  /*0340*/  LDG.E R28, desc[UR4][R16.64] ;  /* 0x00000004101c7981 */ /* 0x0000e8000c1e1900 */
[----:B------:R-:W3:Y:S01]  /*0350*/  LDG.E R26, desc[UR4][R18.64+0x14] ;  /* 0x00001404121a7981 */ /* 0x000ee2000c1e1900 */
[----:B0-----:R-:W-:-:S04]  /*0360*/  IMAD.WIDE.U32 R16, R23, 0x4, R12 ;  /* 0x0000000417107825 */ /* 0x001fc800078e000c */
[----:B--2---:R-:W-:Y:S02]  /*0370*/  IMAD R20, R22, R24, R20 ;  /* 0x0000001816147224 */ /* 0x004fe400078e0214 */
[----:B------:R-:W2:Y:S04]  /*0380*/  LDG.E R22, desc[UR4][R18.64+0x18] ;  /* 0x0000180412167981 */ /* 0x000ea8000c1e1900 */
[----:B------:R-:W4:Y:S01]  /*0390*/  LDG.E R24, desc[UR4][R18.64+0x1c] ;  /* 0x00001c0412187981 */ /* 0x000f22000c1e1900 */
[----:B---3--:R-:W-:-:S03]  /*03a0*/  IMAD R20, R26, R28, R20 ;  /* 0x0000001c1a147224 */ /* 0x008fc600078e0214 */
[----:B------:R0:W2:Y:S02]  /*03b0*/  LDG.E R26, desc[UR4][R16.64] ;  /* 0x00000004101a7981 */ /* 0x0000a4000c1e1900 */
[----:B0-----:R-:W-:-:S05]  /*03c0*/  IMAD.WIDE.U32 R16, R25, 0x4, R12 ;  /* 0x0000000419107825 */ /* 0x001fca00078e000c */
[----:B------:R-:W4:Y:S01]  /*03d0*/  LDG.E R28, desc[UR4][R16.64] ;  /* 0x00000004101c7981 */ /* 0x000f22000c1e1900 */
[----:B------:R-:W-:-:S04]  /*03e0*/  IADD3 R8, PT, PT, R8, 0x8, RZ ;  /* 0x0000000808087810 */ /* 0x000fc80007ffe0ff */
[----:B------:R-:W-:Y:S01]  /*03f0*/  ISETP.NE.AND P1, PT, R8, RZ, PT ;  /* 0x000000ff0800720c */ /* 0x000fe20003f25270 */
[C---:B------:R-:W-:Y:S01]  /*0400*/  IMAD.WIDE.U32 R14, R10.reuse, 0x4, R14 ;  /* 0x000000040a0e7825 */ /* 0x040fe200078e000e */
[C---:B------:R-:W-:Y:S02]  /*0410*/  IADD3 R29, PT, PT, R10.reuse, R29, RZ ;  /* 0x0000001d0a1d7210 */ /* 0x040fe40007ffe0ff */
[C---:B------:R-:W-:Y:S02]  /*0420*/  IADD3 R3, PT, PT, R10.reuse, R3, RZ ;  /* 0x000000030a037210 */ /* 0x040fe40007ffe0ff */
[C---:B------:R-:W-:Y:S02]  /*0430*/  IADD3 R9, PT, PT, R10.reuse, R9, RZ ;  /* 0x000000090a097210 */ /* 0x040fe40007ffe0ff */
[C---:B------:R-:W-:Y:S02]  /*0440*/  IADD3 R11, PT, PT, R10.reuse, R11, RZ ;  /* 0x0000000b0a0b7210 */ /* 0x040fe40007ffe0ff */
[----:B------:R-:W-:-:S02]  /*0450*/  IADD3 R21, PT, PT, R10, R21, RZ ;  /* 0x000000150a157210 */ /* 0x000fc40007ffe0ff */
[C---:B------:R-:W-:Y:S02]  /*0460*/  IADD3 R23, PT, PT, R10.reuse, R23, RZ ;  /* 0x000000170a177210 */ /* 0x040fe40007ffe0ff */
[----:B------:R-:W-:Y:S02]  /*0470*/  IADD3 R25, PT, PT, R10, R25, RZ ;  /* 0x000000190a197210 */ /* 0x000fe40007ffe0ff */
[----:B------:R-:W-:Y:S01]  /*0480*/  IADD3 R27, PT, PT, R27, 0x8, RZ ;  /* 0x000000081b1b7810 */ /* 0x000fe20007ffe0ff */
[----:B--2---:R-:W-:-:S04]  /*0490*/  IMAD R20, R22, R26, R20 ;  /* 0x0000001a16147224 */ /* 0x004fc800078e0214 */
[----:B----4-:R-:W-:Y:S01]  /*04a0*/  IMAD R20, R24, R28, R20 ;  /* 0x0000001c18147224 */ /* 0x010fe200078e0214 */
[----:B------:R-:W-:Y:S06]  /*04b0*/  @P1 BRA `(.L_x_2) ;  /* 0xfffffffc004c1947 */ /* 0x000fec000383ffff */
.L_x_1:
[----:B------:R-:W-:Y:S05]  /*04c0*/  @!P0 BRA `(.L_x_0) ;  /* 0x0000000000e48947 */ /* 0x000fea0003800000 */
[----:B------:R-:W-:Y:S02]  /*04d0*/  ISETP.GE.U32.AND P0, PT, R4, 0x4, PT ;  /* 0x000000040400780c */ /* 0x000fe40003f06070 */
[----:B------:R-:W-:-:S04]  /*04e0*/  LOP3.LUT R18, R0, 0x3, RZ, 0xc0, !PT ;  /* 0x0000000300127812 */ /* 0x000fc800078ec0ff */
[----:B------:R-:W-:-:S07]  /*04f0*/  ISETP.NE.AND P1, PT, R18, RZ, PT ;  /* 0x000000ff1200720c */ /* 0x000fce0003f25270 */
[----:B------:R-:W-:Y:S06]  /*0500*/  @!P0 BRA `(.L_x_3) ;  /* 0x0000000000648947 */ /* 0x000fec0003800000 */
[----:B------:R-:W0:Y:S01]  /*0510*/  LDC.64 R8, c[0x0][0x388] ;  /* 0x0000e200ff087b82 */ /* 0x000e220000000a00 */
[----:B------:R-:W-:Y:S01]  /*0520*/  IMAD R15, R6, R0, R7 ;  /* 0x00000000060f7224 */ /* 0x000fe200078e0207 */
[----:B------:R-:W-:-:S04]  /*0530*/  IADD3 R3, PT, PT, R5, R6, RZ ;  /* 0x0000000605037210 */ /* 0x000fc80007ffe0ff */
[-C--:B------:R-:W-:Y:S02]  /*0540*/  IADD3 R17, PT, PT, R15, R0.reuse, RZ ;  /* 0x000000000f117210 */ /* 0x080fe40007ffe0ff */
[----:B------:R-:W1:Y:S02]  /*0550*/  LDC.64 R10, c[0x0][0x380] ;  /* 0x0000e000ff0a7b82 */ /* 0x000e640000000a00 */
[----:B------:R-:W-:Y:S01]  /*0560*/  IADD3 R19, PT, PT, R17, R0, RZ ;  /* 0x0000000011137210 */ /* 0x000fe20007ffe0ff */
[----:B0-----:R-:W-:-:S04]  /*0570*/  IMAD.WIDE.U32 R14, R15, 0x4, R8 ;  /* 0x000000040f0e7825 */ /* 0x001fc800078e0008 */
[----:B------:R-:W-:Y:S02]  /*0580*/  IMAD.WIDE.U32 R16, R17, 0x4, R8 ;  /* 0x0000000411107825 */ /* 0x000fe400078e0008 */
[----:B------:R-:W2:Y:S02]  /*0590*/  LDG.E R14, desc[UR4][R14.64] ;  /* 0x000000040e0e7981 */ /* 0x000ea4000c1e1900 */
[----:B-1----:R-:W-:Y:S02]  /*05a0*/  IMAD.WIDE R10, R3, 0x4, R10 ;  /* 0x00000004030a7825 */ /* 0x002fe400078e020a */
[----:B------:R-:W3:Y:S02]  /*05b0*/  LDG.E R16, desc[UR4][R16.64] ;  /* 0x0000000410107981 */ /* 0x000ee4000c1e1900 */
[C-C-:B------:R-:W-:Y:S01]  /*05c0*/  IMAD.WIDE.U32 R12, R19.reuse, 0x4, R8.reuse ;  /* 0x00000004130c7825 */ /* 0x140fe200078e0008 */
[----:B------:R-:W-:Y:S01]  /*05d0*/  IADD3 R19, PT, PT, R19, R0, RZ ;  /* 0x0000000013137210 */ /* 0x000fe20007ffe0ff */
[----:B------:R-:W2:Y:S04]  /*05e0*/  LDG.E R3, desc[UR4][R10.64] ;  /* 0x000000040a037981 */ /* 0x000ea8000c1e1900 */
[----:B------:R-:W3:Y:S01]  /*05f0*/  LDG.E R4, desc[UR4][R10.64+0x4] ;  /* 0x000004040a047981 */ /* 0x000ee2000c1e1900 */
[----:B------:R-:W-:-:S03]  /*0600*/  IMAD.WIDE.U32 R8, R19, 0x4, R8 ;  /* 0x0000000413087825 */ /* 0x000fc600078e0008 */
[----:B------:R-:W4:Y:S04]  /*0610*/  LDG.E R12, desc[UR4][R12.64] ;  /* 0x000000040c0c7981 */ /* 0x000f28000c1e1900 */
[----:B------:R-:W4:Y:S04]  /*0620*/  LDG.E R22, desc[UR4][R10.64+0x8] ;  /* 0x000008040a167981 */ /* 0x000f28000c1e1900 */
[----:B------:R-:W5:Y:S04]  /*0630*/  LDG.E R24, desc[UR4][R10.64+0xc] ;  /* 0x00000c040a187981 */ /* 0x000f68000c1e1900 */
[----:B------:R-:W5:Y:S01]  /*0640*/  LDG.E R8, desc[UR4][R8.64] ;  /* 0x0000000408087981 */ /* 0x000f62000c1e1900 */
[----:B------:R-:W-:Y:S01]  /*0650*/  IADD3 R6, PT, PT, R6, 0x4, RZ ;  /* 0x0000000406067810 */ /* 0x000fe20007ffe0ff */
[----:B--2---:R-:W-:-:S04]  /*0660*/  IMAD R3, R3, R14, R20 ;  /* 0x0000000e03037224 */ /* 0x004fc800078e0214 */
[----:B---3--:R-:W-:-:S04]  /*0670*/  IMAD R3, R4, R16, R3 ;  /* 0x0000001004037224 */ /* 0x008fc800078e0203 */
[----:B----4-:R-:W-:-:S04]  /*0680*/  IMAD R3, R22, R12, R3 ;  /* 0x0000000c16037224 */ /* 0x010fc800078e0203 */
[----:B-----5:R-:W-:-:S07]  /*0690*/  IMAD R20, R24, R8, R3 ;  /* 0x0000000818147224 */ /* 0x020fce00078e0203 */
.L_x_3:
[----:B------:R-:W-:Y:S05]  /*06a0*/  @!P1 BRA `(.L_x_0) ;  /* 0x00000000006c9947 */ /* 0x000fea0003800000 */
[----:B------:R-:W0:Y:S01]  /*06b0*/  LDC.64 R16, c[0x0][0x388] ;  /* 0x0000e200ff107b82 */ /* 0x000e220000000a00 */
[----:B------:R-:W-:Y:S02]  /*06c0*/  ISETP.NE.AND P0, PT, R18, 0x1, PT ;  /* 0x000000011200780c */ /* 0x000fe40003f05270 */
[----:B------:R-:W-:-:S04]  /*06d0*/  LOP3.LUT R3, R0, 0x1, RZ, 0xc0, !PT ;  /* 0x0000000100037812 */ /* 0x000fc800078ec0ff */
[----:B------:R-:W-:Y:S01]  /*06e0*/  ISETP.NE.U32.AND P1, PT, R3, 0x1, PT ;  /* 0x000000010300780c */ /* 0x000fe20003f25070 */
[----:B------:R-:W1:Y:S06]  /*06f0*/  LDC.64 R8, c[0x0][0x380] ;  /* 0x0000e000ff087b82 */ /* 0x000e6c0000000a00 */
[C---:B------:R-:W-:Y:S01]  /*0700*/  @P0 IMAD R15, R6.reuse, R0, R7 ;  /* 0x00000000060f0224 */ /* 0x040fe200078e0207 */
[----:B------:R-:W-:Y:S01]  /*0710*/  @P0 IADD3 R3, PT, PT, R5, R6, RZ ;  /* 0x0000000605030210 */ /* 0x000fe20007ffe0ff */
[----:B------:R-:W2:Y:S01]  /*0720*/  LDC.64 R12, c[0x0][0x380] ;  /* 0x0000e000ff0c7b82 */ /* 0x000ea20000000a00 */
[----:B------:R-:W-:-:S02]  /*0730*/  @P0 IADD3 R6, PT, PT, R6, 0x2, RZ ;  /* 0x0000000206060810 */ /* 0x000fc40007ffe0ff */
[----:B------:R-:W-:-:S03]  /*0740*/  @P0 IADD3 R19, PT, PT, R15, R0, RZ ;  /* 0x000000000f130210 */ /* 0x000fc60007ffe0ff */
[----:B------:R-:W-:Y:S02]  /*0750*/  @!P1 IMAD R7, R6, R0, R7 ;  /* 0x0000000006079224 */ /* 0x000fe400078e0207 */
[----:B------:R-:W3:Y:S01]  /*0760*/  LDC.64 R10, c[0x0][0x388] ;  /* 0x0000e200ff0a7b82 */ /* 0x000ee20000000a00 */
[----:B0-----:R-:W-:-:S04]  /*0770*/  @P0 IMAD.WIDE.U32 R14, R15, 0x4, R16 ;  /* 0x000000040f0e0825 */ /* 0x001fc800078e0010 */
[----:B------:R-:W-:Y:S02]  /*0780*/  @P0 IMAD.WIDE.U32 R16, R19, 0x4, R16 ;  /* 0x0000000413100825 */ /* 0x000fe400078e0010 */
[----:B------:R-:W4:Y:S02]  /*0790*/  @P0 LDG.E R14, desc[UR4][R14.64] ;  /* 0x000000040e0e0981 */ /* 0x000f24000c1e1900 */
[----:B-1----:R-:W-:Y:S01]  /*07a0*/  @P0 IMAD.WIDE R8, R3, 0x4, R8 ;  /* 0x0000000403080825 */ /* 0x002fe200078e0208 */
[----:B------:R-:W-:Y:S01]  /*07b0*/  @!P1 IADD3 R3, PT, PT, R5, R6, RZ ;  /* 0x0000000605039210 */ /* 0x000fe20007ffe0ff */
[----:B------:R-:W5:Y:S04]  /*07c0*/  @P0 LDG.E R16, desc[UR4][R16.64] ;  /* 0x0000000410100981 */ /* 0x000f68000c1e1900 */
[----:B------:R-:W4:Y:S01]  /*07d0*/  @P0 LDG.E R19, desc[UR4][R8.64] ;  /* 0x0000000408130981 */ /* 0x000f22000c1e1900 */
[----:B--2---:R-:W-:-:S03]  /*07e0*/  @!P1 IMAD.WIDE R12, R3, 0x4, R12 ;  /* 0x00000004030c9825 */ /* 0x004fc600078e020c */
[----:B------:R-:W5:Y:S04]  /*07f0*/  @P0 LDG.E R0, desc[UR4][R8.64+0x4] ;  /* 0x0000040408000981 */ /* 0x000f68000c1e1900 */
[----:B------:R-:W2:Y:S01]  /*0800*/  @!P1 LDG.E R13, desc[UR4][R12.64] ;  /* 0x000000040c0d9981 */ /* 0x000ea2000c1e1900 */
[----:B---3--:R-:W-:-:S06]  /*0810*/  @!P1 IMAD.WIDE.U32 R10, R7, 0x4, R10 ;  /* 0x00000004070a9825 */ /* 0x008fcc00078e000a */
[----:B------:R-:W2:Y:S01]  /*0820*/  @!P1 LDG.E R10, desc[UR4][R10.64] ;  /* 0x000000040a0a9981 */ /* 0x000ea2000c1e1900 */
[----:B----4-:R-:W-:-:S04]  /*0830*/  @P0 IMAD R19, R19, R14, R20 ;  /* 0x0000000e13130224 */ /* 0x010fc800078e0214 */
[----:B-----5:R-:W-:-:S04]  /*0840*/  @P0 IMAD R20, R0, R16, R19 ;  /* 0x0000001000140224 */ /* 0x020fc800078e0213 */
[----:B--2---:R-:W-:-:S07]  /*0850*/  @!P1 IMAD R20, R13, R10, R20 ;  /* 0x0000000a0d149224 */ /* 0x004fce00078e0214 */
.L_x_0:
[----:B------:R-:W0:Y:S01]  /*0860*/  LDC.64 R6, c[0x0][0x390] ;  /* 0x0000e400ff067b82 */ /* 0x000e220000000a00 */
[----:B------:R-:W-:-:S04]  /*0870*/  IMAD R3, R2, 0x15, R5 ;  /* 0x0000001502037824 */ /* 0x000fc800078e0205 */
[----:B0-----:R-:W-:-:S05]  /*0880*/  IMAD.WIDE R2, R3, 0x4, R6 ;  /* 0x0000000403027825 */ /* 0x001fca00078e0206 */
[----:B------:R-:W-:Y:S01]  /*0890*/  STG.E desc[UR4][R2.64], R20 ;  /* 0x0000001402007986 */ /* 0x000fe2000c101904 */
[----:B------:R-:W-:Y:S05]  /*08a0*/  EXIT ;  /* 0x000000000000794d */ /* 0x000fea0003800000 */
.L_x_4:
[----:B------:R-:W-:-:S00]  /*08b0*/  BRA `(.L_x_4) ;  /* 0xfffffffc00fc7947 */ /* 0x000fc0000383ffff */
[----:B------:R-:W-:-:S00]  /*08c0*/  NOP ;  /* 0x0000000000007918 */ /* 0x000fc00000000000 */
        /* <DEDUP_REMOVED lines=11> */
.L_x_5:


//--------------------- .nv.shared.reserved.0     --------------------------
	.section	.nv.shared.reserved.0,"aw",@nobits
	.weak		__nv_reservedSMEM_offset_0_alias
	.size		__nv_reservedSMEM_offset_0_alias, 0, 64
	.other		__nv_reservedSMEM_offset_0_alias,@"STO_CUDA_RESERVED_SHARED STV_DEFAULT"
__nv_reservedSMEM_offset_0_alias:
	.zero		0
	.zero		64


//--------------------- .nv.constant0._Z10matrix_dotPiS_S_i --------------------------
	.section	.nv.constant0._Z10matrix_dotPiS_S_i,"a",@progbits
	.sectionflags	@""
	.align	4
.nv.constant0._Z10matrix_dotPiS_S_i:
	.zero		924


//--------------------- SYMBOLS --------------------------

	.type		.nv.reservedSmem.offset0,@object
	.size		.nv.reservedSmem.offset0,0x4
